//
// Generated by NVIDIA NVVM Compiler
//
// Compiler Build ID: CL-36424714
// Cuda compilation tools, release 13.0, V13.0.88
// Based on NVVM 20.0.0
//

.version 9.0
.target sm_100
.address_size 64

	// .globl	_Z7dkernelPjjii

.visible .entry _Z7dkernelPjjii(
	.param .u64 .ptr .align 1 _Z7dkernelPjjii_param_0,
	.param .u32 _Z7dkernelPjjii_param_1,
	.param .u32 _Z7dkernelPjjii_param_2,
	.param .u32 _Z7dkernelPjjii_param_3
)
{
	.reg .pred 	%p<7>;
	.reg .b32 	%r<20>;
	.reg .b64 	%rd<5>;

	ld.param.u64 	%rd1, [_Z7dkernelPjjii_param_0];
	ld.param.u32 	%r11, [_Z7dkernelPjjii_param_1];
	ld.param.u32 	%r9, [_Z7dkernelPjjii_param_2];
	ld.param.u32 	%r10, [_Z7dkernelPjjii_param_3];
	mov.u32 	%r12, %ctaid.x;
	mov.u32 	%r13, %ntid.x;
	mov.u32 	%r14, %tid.x;
	mad.lo.s32 	%r1, %r12, %r13, %r14;
	setp.ge.u32 	%p1, %r1, %r11;
	@%p1 bra 	$L__BB0_2;
	cvta.to.global.u64 	%rd2, %rd1;
	mul.wide.u32 	%rd3, %r1, 4;
	add.s64 	%rd4, %rd2, %rd3;
	ld.global.u32 	%r15, [%rd4];
	add.s32 	%r16, %r15, %r9;
	st.global.u32 	[%rd4], %r16;
$L__BB0_2:
	setp.lt.s32 	%p2, %r10, 1;
	@%p2 bra 	$L__BB0_9;
	and.b32  	%r2, %r10, 3;
	setp.lt.u32 	%p3, %r10, 4;
	@%p3 bra 	$L__BB0_6;
	and.b32  	%r17, %r10, 2147483644;
	neg.s32 	%r18, %r17;
$L__BB0_5:
	bar.sync 	0;
	bar.sync 	0;
	bar.sync 	0;
	bar.sync 	0;
	add.s32 	%r18, %r18, 4;
	setp.ne.s32 	%p4, %r18, 0;
	@%p4 bra 	$L__BB0_5;
$L__BB0_6:
	setp.eq.s32 	%p5, %r2, 0;
	@%p5 bra 	$L__BB0_9;
	neg.s32 	%r19, %r2;
$L__BB0_8:
	.pragma "nounroll";
	bar.sync 	0;
	add.s32 	%r19, %r19, 1;
	setp.ne.s32 	%p6, %r19, 0;
	@%p6 bra 	$L__BB0_8;
$L__BB0_9:
	ret;

}


// ===== COMPILED SASS (sm_100) =====

	.target	sm_100

	.elftype	@"ET_EXEC"


//--------------------- .note.nv.tkinfo           --------------------------
	.section	.note.nv.tkinfo,"",@"SHT_NOTE"
	.sectionflags	@"SHF_NOTE_NV_TKINFO"
	.tkinfo
        /*0018*/ 	.word	0x00000002
        /*0030*/ 	.string	""
        /*0030*/ 	.string	"ptxas"
        /*0030*/ 	.string	"Cuda compilation tools, release 13.0, V13.0.88"
        /*0030*/ 	.string	"Build cuda_13.0.r13.0/compiler.36424714_0"
        /*0030*/ 	.string	"-arch sm_100 -m 64 "



//--------------------- .note.nv.cuinfo           --------------------------
	.section	.note.nv.cuinfo,"",@"SHT_NOTE"
	.sectionflags	@"SHF_NOTE_NV_CUINFO"
        /*0018*/ 	.short	0x0002
        /*001a*/ 	.short	0x0064
        /*001c*/ 	.short	0x0082
	.zero		2


//--------------------- .nv.info                  --------------------------
	.section	.nv.info,"",@"SHT_CUDA_INFO"
	.align	4


	//----- nvinfo : EIATTR_REGCOUNT
	.align		4
        /*0000*/ 	.byte	0x04, 0x2f
        /*0002*/ 	.short	(.L_1 - .L_0)
	.align		4
.L_0:
        /*0004*/ 	.word	index@(_Z7dkernelPjjii)
        /*0008*/ 	.word	0x00000008


	//----- nvinfo : EIATTR_FRAME_SIZE
	.align		4
.L_1:
        /*000c*/ 	.byte	0x04, 0x11
        /*000e*/ 	.short	(.L_3 - .L_2)
	.align		4
.L_2:
        /*0010*/ 	.word	index@(_Z7dkernelPjjii)
        /*0014*/ 	.word	0x00000000


	//----- nvinfo : EIATTR_MIN_STACK_SIZE
	.align		4
.L_3:
        /*0018*/ 	.byte	0x04, 0x12
        /*001a*/ 	.short	(.L_5 - .L_4)
	.align		4
.L_4:
        /*001c*/ 	.word	index@(_Z7dkernelPjjii)
        /*0020*/ 	.word	0x00000000
.L_5:


//--------------------- .nv.compat                --------------------------
	.section	.nv.compat,"",@"SHT_CUDA_COMPAT_INFO"
	.align	4
        /*0000*/ 	.byte	0x02, 0x09, 0x00, 0x00, 0x02, 0x02, 0x01, 0x00, 0x02, 0x05, 0x05, 0x00, 0x03, 0x07, 0x01, 0x01
        /*0010*/ 	.byte	0x02, 0x03, 0x00, 0x00, 0x02, 0x06, 0x01, 0x00, 0x04, 0x0b, 0x08, 0x00, 0x09, 0x00, 0x00, 0x00
        /*0020*/ 	.byte	0x00, 0x00, 0x00, 0x00


//--------------------- .nv.info._Z7dkernelPjjii  --------------------------
	.section	.nv.info._Z7dkernelPjjii,"",@"SHT_CUDA_INFO"
	.sectionflags	@""
	.align	4


	//----- nvinfo : EIATTR_CUDA_API_VERSION
	.align		4
        /*0000*/ 	.byte	0x04, 0x37
        /*0002*/ 	.short	(.L_7 - .L_6)
.L_6:
        /*0004*/ 	.word	0x00000082


	//----- nvinfo : EIATTR_KPARAM_INFO
	.align		4
.L_7:
        /*0008*/ 	.byte	0x04, 0x17
        /*000a*/ 	.short	(.L_9 - .L_8)
.L_8:
        /*000c*/ 	.word	0x00000000
        /*0010*/ 	.short	0x0003
        /*0012*/ 	.short	0x0010
        /*0014*/ 	.byte	0x00, 0xf0, 0x11, 0x00


	//----- nvinfo : EIATTR_KPARAM_INFO
	.align		4
.L_9:
        /*0018*/ 	.byte	0x04, 0x17
        /*001a*/ 	.short	(.L_11 - .L_10)
.L_10:
        /*001c*/ 	.word	0x00000000
        /*0020*/ 	.short	0x0002
        /*0022*/ 	.short	0x000c
        /*0024*/ 	.byte	0x00, 0xf0, 0x11, 0x00


	//----- nvinfo : EIATTR_KPARAM_INFO
	.align		4
.L_11:
        /*0028*/ 	.byte	0x04, 0x17
        /*002a*/ 	.short	(.L_13 - .L_12)
.L_12:
        /*002c*/ 	.word	0x00000000
        /*0030*/ 	.short	0x0001
        /*0032*/ 	.short	0x0008
        /*0034*/ 	.byte	0x00, 0xf0, 0x11, 0x00


	//----- nvinfo : EIATTR_KPARAM_INFO
	.align		4
.L_13:
        /*0038*/ 	.byte	0x04, 0x17
        /*003a*/ 	.short	(.L_15 - .L_14)
.L_14:
        /*003c*/ 	.word	0x00000000
        /*0040*/ 	.short	0x0000
        /*0042*/ 	.short	0x0000
        /*0044*/ 	.byte	0x00, 0xf5, 0x21, 0x00


	//----- nvinfo : EIATTR_SPARSE_MMA_MASK
	.align		4
.L_15:
        /*0048*/ 	.byte	0x03, 0x50
        /*004a*/ 	.short	0x0000


	//----- nvinfo : EIATTR_MAXREG_COUNT
	.align		4
        /*004c*/ 	.byte	0x03, 0x1b
        /*004e*/ 	.short	0x00ff


	//----- nvinfo : EIATTR_NUM_BARRIERS
	.align		4
        /*0050*/ 	.byte	0x02, 0x4c
        /*0052*/ 	.byte	0x01
	.zero		1


	//----- nvinfo : EIATTR_MERCURY_ISA_VERSION
	.align		4
        /*0054*/ 	.byte	0x03, 0x5f
        /*0056*/ 	.short	0x0101


	//----- nvinfo : EIATTR_VRC_CTA_INIT_COUNT
	.align		4
        /*0058*/ 	.byte	0x02, 0x4a
	.zero		1
	.zero		1


	//----- nvinfo : EIATTR_EXIT_INSTR_OFFSETS
	.align		4
        /*005c*/ 	.byte	0x04, 0x1c
        /*005e*/ 	.short	(.L_17 - .L_16)


	//   ....[0]....
.L_16:
        /*0060*/ 	.word	0x00000130


	//   ....[1]....
        /*0064*/ 	.word	0x000004a0


	//   ....[2]....
        /*0068*/ 	.word	0x00000500


	//----- nvinfo : EIATTR_CRS_STACK_SIZE
	.align		4
.L_17:
        /*006c*/ 	.byte	0x04, 0x1e
        /*006e*/ 	.short	(.L_19 - .L_18)
.L_18:
        /*0070*/ 	.word	0x00000000


	//----- nvinfo : EIATTR_CBANK_PARAM_SIZE
	.align		4
.L_19:
        /*0074*/ 	.byte	0x03, 0x19
        /*0076*/ 	.short	0x0014


	//----- nvinfo : EIATTR_PARAM_CBANK
	.align		4
        /*0078*/ 	.byte	0x04, 0x0a
        /*007a*/ 	.short	(.L_21 - .L_20)
	.align		4
.L_20:
        /*007c*/ 	.word	index@(.nv.constant0._Z7dkernelPjjii)
        /*0080*/ 	.short	0x0380
        /*0082*/ 	.short	0x0014


	//----- nvinfo : EIATTR_SW_WAR
	.align		4
.L_21:
        /*0084*/ 	.byte	0x04, 0x36
        /*0086*/ 	.short	(.L_23 - .L_22)
.L_22:
        /*0088*/ 	.word	0x00000008
.L_23:


//--------------------- .nv.callgraph             --------------------------
	.section	.nv.callgraph,"",@"SHT_CUDA_CALLGRAPH"
	.align	4
	.sectionentsize	8
	.align		4
        /*0000*/ 	.word	0x00000000
	.align		4
        /*0004*/ 	.word	0xffffffff
	.align		4
        /*0008*/ 	.word	0x00000000
	.align		4
        /*000c*/ 	.word	0xfffffffe
	.align		4
        /*0010*/ 	.word	0x00000000
	.align		4
        /*0014*/ 	.word	0xfffffffd
	.align		4
        /*0018*/ 	.word	0x00000000
	.align		4
        /*001c*/ 	.word	0xfffffffc


//--------------------- .text._Z7dkernelPjjii     --------------------------
	.section	.text._Z7dkernelPjjii,"ax",@progbits
	.align	128
        .global         _Z7dkernelPjjii
        .type           _Z7dkernelPjjii,@function
        .size           _Z7dkernelPjjii,(.L_x_9 - _Z7dkernelPjjii)
        .other          _Z7dkernelPjjii,@"STO_CUDA_ENTRY STV_DEFAULT"
_Z7dkernelPjjii:
.text._Z7dkernelPjjii:
[----:B------:R-:W-:Y:S01]  /*0000*/  LDC R1, c[0x0][0x37c] ;  /* 0x0000df00ff017b82 */ /* 0x000fe20000000800 */
[----:B------:R-:W0:Y:S07]  /*0010*/  S2R R0, SR_TID.X ;  /* 0x0000000000007919 */ /* 0x000e2e0000002100 */
[----:B------:R-:W0:Y:S01]  /*0020*/  S2UR UR4, SR_CTAID.X ;  /* 0x00000000000479c3 */ /* 0x000e220000002500 */
[----:B------:R-:W1:Y:S01]  /*0030*/  LDCU UR5, c[0x0][0x388] ;  /* 0x00007100ff0577ac */ /* 0x000e620008000800 */
[----:B------:R-:W-:Y:S06]  /*0040*/  BSSY.RECONVERGENT B0, `(.L_x_0) ;  /* 0x000000e000007945 */ /* 0x000fec0003800200 */
[----:B------:R-:W0:Y:S08]  /*0050*/  LDC R5, c[0x0][0x360] ;  /* 0x0000d800ff057b82 */ /* 0x000e300000000800 */
[----:B------:R-:W2:Y:S01]  /*0060*/  LDC R4, c[0x0][0x390] ;  /* 0x0000e400ff047b82 */ /* 0x000ea20000000800 */
[----:B0-----:R-:W-:-:S05]  /*0070*/  IMAD R5, R5, UR4, R0 ;  /* 0x0000000405057c24 */ /* 0x001fca000f8e0200 */
[----:B-1----:R-:W-:Y:S02]  /*0080*/  ISETP.GE.U32.AND P0, PT, R5, UR5, PT ;  /* 0x0000000505007c0c */ /* 0x002fe4000bf06070 */
[----:B--2---:R-:W-:-:S11]  /*0090*/  ISETP.GE.AND P1, PT, R4, 0x1, PT ;  /* 0x000000010400780c */ /* 0x004fd60003f26270 */
[----:B------:R-:W-:Y:S05]  /*00a0*/  @P0 BRA `(.L_x_1) ;  /* 0x00000000001c0947 */ /* 0x000fea0003800000 */
[----:B------:R-:W0:Y:S01]  /*00b0*/  LDC.64 R2, c[0x0][0x380] ;  /* 0x0000e000ff027b82 */ /* 0x000e220000000a00 */
[----:B------:R-:W1:Y:S01]  /*00c0*/  LDCU.64 UR4, c[0x0][0x358] ;  /* 0x00006b00ff0477ac */ /* 0x000e620008000a00 */
[----:B------:R-:W2:Y:S01]  /*00d0*/  LDCU UR6, c[0x0][0x38c] ;  /* 0x00007180ff0677ac */ /* 0x000ea20008000800 */
[----:B0-----:R-:W-:-:S05]  /*00e0*/  IMAD.WIDE.U32 R2, R5, 0x4, R2 ;  /* 0x0000000405027825 */ /* 0x001fca00078e0002 */
[----:B-1----:R-:W2:Y:S02]  /*00f0*/  LDG.E R0, desc[UR4][R2.64] ;  /* 0x0000000402007981 */ /* 0x002ea4000c1e1900 */
[----:B--2---:R-:W-:-:S05]  /*0100*/  VIADD R5, R0, UR6 ;  /* 0x0000000600057c36 */ /* 0x004fca0008000000 */
[----:B------:R0:W-:Y:S02]  /*0110*/  STG.E desc[UR4][R2.64], R5 ;  /* 0x0000000502007986 */ /* 0x0001e4000c101904 */
.L_x_1:
[----:B------:R-:W-:Y:S05]  /*0120*/  BSYNC.RECONVERGENT B0 ;  /* 0x0000000000007941 */ /* 0x000fea0003800200 */
.L_x_0:
[----:B------:R-:W-:Y:S05]  /*0130*/  @!P1 EXIT ;  /* 0x000000000000994d */ /* 0x000fea0003800000 */
[C---:B------:R-:W-:Y:S02]  /*0140*/  ISETP.GE.U32.AND P0, PT, R4.reuse, 0x4, PT ;  /* 0x000000040400780c */ /* 0x040fe40003f06070 */
[----:B------:R-:W-:-:S11]  /*0150*/  LOP3.LUT R0, R4, 0x3, RZ, 0xc0, !PT ;  /* 0x0000000304007812 */ /* 0x000fd600078ec0ff */
[----:B------:R-:W-:Y:S05]  /*0160*/  @!P0 BRA `(.L_x_2) ;  /* 0x0000000000c88947 */ /* 0x000fea0003800000 */
[----:B0-----:R-:W-:-:S05]  /*0170*/  LOP3.LUT R2, R4, 0x7ffffffc, RZ, 0xc0, !PT ;  /* 0x7ffffffc04027812 */ /* 0x001fca00078ec0ff */
[----:B------:R-:W-:-:S05]  /*0180*/  IMAD.MOV R2, RZ, RZ, -R2 ;  /* 0x000000ffff027224 */ /* 0x000fca00078e0a02 */
[----:B------:R-:W-:-:S13]  /*0190*/  ISETP.GE.AND P0, PT, R2, RZ, PT ;  /* 0x000000ff0200720c */ /* 0x000fda0003f06270 */
[----:B------:R-:W-:Y:S05]  /*01a0*/  @P0 BRA `(.L_x_3) ;  /* 0x00000000009c0947 */ /* 0x000fea0003800000 */
[----:B------:R-:W-:Y:S01]  /*01b0*/  IMAD.MOV R3, RZ, RZ, -R2 ;  /* 0x000000ffff037224 */ /* 0x000fe200078e0a02 */
[----:B------:R-:W-:-:S04]  /*01c0*/  PLOP3.LUT P0, PT, PT, PT, PT, 0x80, 0x8 ;  /* 0x000000000008781c */ /* 0x000fc80003f0f070 */
[----:B------:R-:W-:-:S13]  /*01d0*/  ISETP.GT.AND P1, PT, R3, 0xc, PT ;  /* 0x0000000c0300780c */ /* 0x000fda0003f24270 */
[----:B------:R-:W-:Y:S05]  /*01e0*/  @!P1 BRA `(.L_x_4) ;  /* 0x0000000000509947 */ /* 0x000fea0003800000 */
[----:B------:R-:W-:-:S13]  /*01f0*/  PLOP3.LUT P0, PT, PT, PT, PT, 0x8, 0x80 ;  /* 0x000000000080781c */ /* 0x000fda0003f0e170 */
.L_x_5:
[----:B------:R-:W-:Y:S01]  /*0200*/  BAR.SYNC.DEFER_BLOCKING 0x0 ;  /* 0x0000000000007b1d */ /* 0x000fe20000010000 */
[----:B------:R-:W-:-:S07]  /*0210*/  VIADD R2, R2, 0x10 ;  /* 0x0000001002027836 */ /* 0x000fce0000000000 */
[----:B------:R-:W-:Y:S08]  /*0220*/  BAR.SYNC.DEFER_BLOCKING 0x0 ;  /* 0x0000000000007b1d */ /* 0x000ff00000010000 */
        /* <DEDUP_REMOVED lines=13> */
[----:B------:R-:W-:Y:S01]  /*0300*/  BAR.SYNC.DEFER_BLOCKING 0x0 ;  /* 0x0000000000007b1d */ /* 0x000fe20000010000 */
[----:B------:R-:W-:-:S13]  /*0310*/  ISETP.GE.AND P1, PT, R2, -0xc, PT ;  /* 0xfffffff40200780c */ /* 0x000fda0003f26270 */
[----:B------:R-:W-:Y:S05]  /*0320*/  @!P1 BRA `(.L_x_5) ;  /* 0xfffffffc00b49947 */ /* 0x000fea000383ffff */
.L_x_4:
[----:B------:R-:W-:-:S05]  /*0330*/  IMAD.MOV R3, RZ, RZ, -R2 ;  /* 0x000000ffff037224 */ /* 0x000fca00078e0a02 */
[----:B------:R-:W-:-:S13]  /*0340*/  ISETP.GT.AND P1, PT, R3, 0x4, PT ;  /* 0x000000040300780c */ /* 0x000fda0003f24270 */
[----:B------:R-:W-:Y:S05]  /*0350*/  @!P1 BRA `(.L_x_6) ;  /* 0x0000000000289947 */ /* 0x000fea0003800000 */
        /* <DEDUP_REMOVED lines=8> */
[----:B------:R-:W-:Y:S01]  /*03e0*/  PLOP3.LUT P0, PT, PT, PT, PT, 0x8, 0x80 ;  /* 0x000000000080781c */ /* 0x000fe20003f0e170 */
[----:B------:R-:W-:-:S12]  /*03f0*/  VIADD R2, R2, 0x8 ;  /* 0x0000000802027836 */ /* 0x000fd80000000000 */
.L_x_6:
[----:B------:R-:W-:-:S13]  /*0400*/  ISETP.NE.OR P0, PT, R2, RZ, P0 ;  /* 0x000000ff0200720c */ /* 0x000fda0000705670 */
[----:B------:R-:W-:Y:S05]  /*0410*/  @!P0 BRA `(.L_x_2) ;  /* 0x00000000001c8947 */ /* 0x000fea0003800000 */
.L_x_3:
[----:B------:R-:W-:Y:S01]  /*0420*/  BAR.SYNC.DEFER_BLOCKING 0x0 ;  /* 0x0000000000007b1d */ /* 0x000fe20000010000 */
[----:B------:R-:W-:-:S07]  /*0430*/  VIADD R2, R2, 0x4 ;  /* 0x0000000402027836 */ /* 0x000fce0000000000 */
[----:B------:R-:W-:Y:S08]  /*0440*/  BAR.SYNC.DEFER_BLOCKING 0x0 ;  /* 0x0000000000007b1d */ /* 0x000ff00000010000 */
[----:B------:R-:W-:Y:S08]  /*0450*/  BAR.SYNC.DEFER_BLOCKING 0x0 ;  /* 0x0000000000007b1d */ /* 0x000ff00000010000 */
[----:B------:R-:W-:Y:S01]  /*0460*/  BAR.SYNC.DEFER_BLOCKING 0x0 ;  /* 0x0000000000007b1d */ /* 0x000fe20000010000 */
[----:B------:R-:W-:-:S13]  /*0470*/  ISETP.NE.AND P0, PT, R2, RZ, PT ;  /* 0x000000ff0200720c */ /* 0x000fda0003f05270 */
[----:B------:R-:W-:Y:S05]  /*0480*/  @P0 BRA `(.L_x_3) ;  /* 0xfffffffc00e40947 */ /* 0x000fea000383ffff */
.L_x_2:
[----:B------:R-:W-:-:S13]  /*0490*/  ISETP.NE.AND P0, PT, R0, RZ, PT ;  /* 0x000000ff0000720c */ /* 0x000fda0003f05270 */
[----:B------:R-:W-:Y:S05]  /*04a0*/  @!P0 EXIT ;  /* 0x000000000000894d */ /* 0x000fea0003800000 */
[----:B------:R-:W-:-:S07]  /*04b0*/  IMAD.MOV R0, RZ, RZ, -R0 ;  /* 0x000000ffff007224 */ /* 0x000fce00078e0a00 */
.L_x_7:
[----:B------:R-:W-:Y:S01]  /*04c0*/  VIADD R0, R0, 0x1 ;  /* 0x0000000100007836 */ /* 0x000fe20000000000 */
[----:B------:R-:W-:Y:S04]  /*04d0*/  BAR.SYNC.DEFER_BLOCKING 0x0 ;  /* 0x0000000000007b1d */ /* 0x000fe80000010000 */
[----:B------:R-:W-:-:S13]  /*04e0*/  ISETP.NE.AND P0, PT, R0, RZ, PT ;  /* 0x000000ff0000720c */ /* 0x000fda0003f05270 */
[----:B------:R-:W-:Y:S05]  /*04f0*/  @P0 BRA `(.L_x_7) ;  /* 0xfffffffc00f00947 */ /* 0x000fea000383ffff */
[----:B------:R-:W-:Y:S05]  /*0500*/  EXIT ;  /* 0x000000000000794d */ /* 0x000fea0003800000 */
.L_x_8:
[----:B------:R-:W-:-:S00]  /*0510*/  BRA `(.L_x_8) ;  /* 0xfffffffc00fc7947 */ /* 0x000fc0000383ffff */
[----:B------:R-:W-:-:S00]  /*0520*/  NOP ;  /* 0x0000000000007918 */ /* 0x000fc00000000000 */
        /* <DEDUP_REMOVED lines=13> */
.L_x_9:


//--------------------- .nv.shared.reserved.0     --------------------------
	.section	.nv.shared.reserved.0,"aw",@nobits
	.weak		__nv_reservedSMEM_offset_0_alias
	.size		__nv_reservedSMEM_offset_0_alias, 0, 64
	.other		__nv_reservedSMEM_offset_0_alias,@"STO_CUDA_RESERVED_SHARED STV_DEFAULT"
__nv_reservedSMEM_offset_0_alias:
	.zero		0
	.zero		64


//--------------------- .nv.constant0._Z7dkernelPjjii --------------------------
	.section	.nv.constant0._Z7dkernelPjjii,"a",@progbits
	.sectionflags	@""
	.align	4
.nv.constant0._Z7dkernelPjjii:
	.zero		916


//--------------------- SYMBOLS --------------------------

	.type		.nv.reservedSmem.offset0,@object
	.size		.nv.reservedSmem.offset0,0x4
